//
// Generated by NVIDIA NVVM Compiler
//
// Compiler Build ID: CL-36424714
// Cuda compilation tools, release 13.0, V13.0.88
// Based on NVVM 20.0.0
//

.version 9.0
.target sm_100
.address_size 64

	// .globl	_Z17naive_cuda_matmalPfPKfS1_iiiiiiiii

.visible .entry _Z17naive_cuda_matmalPfPKfS1_iiiiiiiii(
	.param .u64 .ptr .align 1 _Z17naive_cuda_matmalPfPKfS1_iiiiiiiii_param_0,
	.param .u64 .ptr .align 1 _Z17naive_cuda_matmalPfPKfS1_iiiiiiiii_param_1,
	.param .u64 .ptr .align 1 _Z17naive_cuda_matmalPfPKfS1_iiiiiiiii_param_2,
	.param .u32 _Z17naive_cuda_matmalPfPKfS1_iiiiiiiii_param_3,
	.param .u32 _Z17naive_cuda_matmalPfPKfS1_iiiiiiiii_param_4,
	.param .u32 _Z17naive_cuda_matmalPfPKfS1_iiiiiiiii_param_5,
	.param .u32 _Z17naive_cuda_matmalPfPKfS1_iiiiiiiii_param_6,
	.param .u32 _Z17naive_cuda_matmalPfPKfS1_iiiiiiiii_param_7,
	.param .u32 _Z17naive_cuda_matmalPfPKfS1_iiiiiiiii_param_8,
	.param .u32 _Z17naive_cuda_matmalPfPKfS1_iiiiiiiii_param_9,
	.param .u32 _Z17naive_cuda_matmalPfPKfS1_iiiiiiiii_param_10,
	.param .u32 _Z17naive_cuda_matmalPfPKfS1_iiiiiiiii_param_11
)
{
	.reg .pred 	%p<13>;
	.reg .b32 	%r<55>;
	.reg .b32 	%f<68>;
	.reg .b64 	%rd<54>;

	ld.param.u64 	%rd4, [_Z17naive_cuda_matmalPfPKfS1_iiiiiiiii_param_1];
	ld.param.u64 	%rd5, [_Z17naive_cuda_matmalPfPKfS1_iiiiiiiii_param_2];
	ld.param.u32 	%r29, [_Z17naive_cuda_matmalPfPKfS1_iiiiiiiii_param_3];
	ld.param.u32 	%r31, [_Z17naive_cuda_matmalPfPKfS1_iiiiiiiii_param_4];
	ld.param.u32 	%r22, [_Z17naive_cuda_matmalPfPKfS1_iiiiiiiii_param_5];
	ld.param.u32 	%r23, [_Z17naive_cuda_matmalPfPKfS1_iiiiiiiii_param_6];
	ld.param.u32 	%r24, [_Z17naive_cuda_matmalPfPKfS1_iiiiiiiii_param_7];
	ld.param.u32 	%r25, [_Z17naive_cuda_matmalPfPKfS1_iiiiiiiii_param_8];
	ld.param.u32 	%r26, [_Z17naive_cuda_matmalPfPKfS1_iiiiiiiii_param_9];
	ld.param.u32 	%r27, [_Z17naive_cuda_matmalPfPKfS1_iiiiiiiii_param_10];
	ld.param.u32 	%r28, [_Z17naive_cuda_matmalPfPKfS1_iiiiiiiii_param_11];
	cvta.to.global.u64 	%rd1, %rd5;
	cvta.to.global.u64 	%rd2, %rd4;
	mov.u32 	%r32, %ctaid.x;
	mov.u32 	%r33, %ntid.x;
	mov.u32 	%r34, %tid.x;
	mad.lo.s32 	%r1, %r32, %r33, %r34;
	mov.u32 	%r35, %ctaid.y;
	mov.u32 	%r36, %ntid.y;
	mov.u32 	%r37, %tid.y;
	mad.lo.s32 	%r38, %r35, %r36, %r37;
	setp.gt.s32 	%p1, %r1, %r31;
	setp.gt.s32 	%p2, %r38, %r29;
	or.pred  	%p3, %p1, %p2;
	@%p3 bra 	$L__BB0_14;
	setp.lt.s32 	%p4, %r22, 1;
	mov.f32 	%f67, 0f00000000;
	@%p4 bra 	$L__BB0_13;
	mul.lo.s32 	%r3, %r23, %r38;
	mul.lo.s32 	%r4, %r26, %r1;
	and.b32  	%r5, %r22, 7;
	setp.lt.u32 	%p5, %r22, 8;
	mov.f32 	%f67, 0f00000000;
	mov.b32 	%r53, 0;
	@%p5 bra 	$L__BB0_5;
	and.b32  	%r53, %r22, 2147483640;
	neg.s32 	%r51, %r53;
	shl.b32 	%r8, %r25, 3;
	shl.b32 	%r9, %r24, 3;
	mov.f32 	%f67, 0f00000000;
	mul.wide.s32 	%rd10, %r24, 4;
	mul.wide.s32 	%rd12, %r25, 4;
	mov.u32 	%r49, %r3;
	mov.u32 	%r50, %r4;
$L__BB0_4:
	.pragma "nounroll";
	mul.wide.s32 	%rd6, %r49, 4;
	add.s64 	%rd7, %rd2, %rd6;
	ld.global.f32 	%f17, [%rd7];
	mul.wide.s32 	%rd8, %r50, 4;
	add.s64 	%rd9, %rd1, %rd8;
	ld.global.f32 	%f18, [%rd9];
	fma.rn.f32 	%f19, %f17, %f18, %f67;
	add.s64 	%rd11, %rd7, %rd10;
	ld.global.f32 	%f20, [%rd11];
	add.s64 	%rd13, %rd9, %rd12;
	ld.global.f32 	%f21, [%rd13];
	fma.rn.f32 	%f22, %f20, %f21, %f19;
	add.s64 	%rd14, %rd11, %rd10;
	ld.global.f32 	%f23, [%rd14];
	add.s64 	%rd15, %rd13, %rd12;
	ld.global.f32 	%f24, [%rd15];
	fma.rn.f32 	%f25, %f23, %f24, %f22;
	add.s64 	%rd16, %rd14, %rd10;
	ld.global.f32 	%f26, [%rd16];
	add.s64 	%rd17, %rd15, %rd12;
	ld.global.f32 	%f27, [%rd17];
	fma.rn.f32 	%f28, %f26, %f27, %f25;
	add.s64 	%rd18, %rd16, %rd10;
	ld.global.f32 	%f29, [%rd18];
	add.s64 	%rd19, %rd17, %rd12;
	ld.global.f32 	%f30, [%rd19];
	fma.rn.f32 	%f31, %f29, %f30, %f28;
	add.s64 	%rd20, %rd18, %rd10;
	ld.global.f32 	%f32, [%rd20];
	add.s64 	%rd21, %rd19, %rd12;
	ld.global.f32 	%f33, [%rd21];
	fma.rn.f32 	%f34, %f32, %f33, %f31;
	add.s64 	%rd22, %rd20, %rd10;
	ld.global.f32 	%f35, [%rd22];
	add.s64 	%rd23, %rd21, %rd12;
	ld.global.f32 	%f36, [%rd23];
	fma.rn.f32 	%f37, %f35, %f36, %f34;
	add.s64 	%rd24, %rd22, %rd10;
	ld.global.f32 	%f38, [%rd24];
	add.s64 	%rd25, %rd23, %rd12;
	ld.global.f32 	%f39, [%rd25];
	fma.rn.f32 	%f67, %f38, %f39, %f37;
	add.s32 	%r51, %r51, 8;
	add.s32 	%r50, %r50, %r8;
	add.s32 	%r49, %r49, %r9;
	setp.ne.s32 	%p6, %r51, 0;
	@%p6 bra 	$L__BB0_4;
$L__BB0_5:
	setp.eq.s32 	%p7, %r5, 0;
	@%p7 bra 	$L__BB0_13;
	and.b32  	%r17, %r22, 3;
	setp.lt.u32 	%p8, %r5, 4;
	@%p8 bra 	$L__BB0_8;
	mad.lo.s32 	%r40, %r53, %r24, %r3;
	mul.wide.s32 	%rd26, %r40, 4;
	add.s64 	%rd27, %rd2, %rd26;
	ld.global.f32 	%f41, [%rd27];
	mad.lo.s32 	%r41, %r53, %r25, %r4;
	mul.wide.s32 	%rd28, %r41, 4;
	add.s64 	%rd29, %rd1, %rd28;
	ld.global.f32 	%f42, [%rd29];
	fma.rn.f32 	%f43, %f41, %f42, %f67;
	mul.wide.s32 	%rd30, %r24, 4;
	add.s64 	%rd31, %rd27, %rd30;
	ld.global.f32 	%f44, [%rd31];
	mul.wide.s32 	%rd32, %r25, 4;
	add.s64 	%rd33, %rd29, %rd32;
	ld.global.f32 	%f45, [%rd33];
	fma.rn.f32 	%f46, %f44, %f45, %f43;
	add.s64 	%rd34, %rd31, %rd30;
	ld.global.f32 	%f47, [%rd34];
	add.s64 	%rd35, %rd33, %rd32;
	ld.global.f32 	%f48, [%rd35];
	fma.rn.f32 	%f49, %f47, %f48, %f46;
	add.s64 	%rd36, %rd34, %rd30;
	ld.global.f32 	%f50, [%rd36];
	add.s64 	%rd37, %rd35, %rd32;
	ld.global.f32 	%f51, [%rd37];
	fma.rn.f32 	%f67, %f50, %f51, %f49;
	add.s32 	%r53, %r53, 4;
$L__BB0_8:
	setp.eq.s32 	%p9, %r17, 0;
	@%p9 bra 	$L__BB0_13;
	setp.eq.s32 	%p10, %r17, 1;
	@%p10 bra 	$L__BB0_11;
	mad.lo.s32 	%r42, %r53, %r24, %r3;
	mul.wide.s32 	%rd38, %r42, 4;
	add.s64 	%rd39, %rd2, %rd38;
	ld.global.f32 	%f53, [%rd39];
	mad.lo.s32 	%r43, %r53, %r25, %r4;
	mul.wide.s32 	%rd40, %r43, 4;
	add.s64 	%rd41, %rd1, %rd40;
	ld.global.f32 	%f54, [%rd41];
	fma.rn.f32 	%f55, %f53, %f54, %f67;
	mul.wide.s32 	%rd42, %r24, 4;
	add.s64 	%rd43, %rd39, %rd42;
	ld.global.f32 	%f56, [%rd43];
	mul.wide.s32 	%rd44, %r25, 4;
	add.s64 	%rd45, %rd41, %rd44;
	ld.global.f32 	%f57, [%rd45];
	fma.rn.f32 	%f67, %f56, %f57, %f55;
	add.s32 	%r53, %r53, 2;
$L__BB0_11:
	and.b32  	%r44, %r22, 1;
	setp.eq.b32 	%p11, %r44, 1;
	not.pred 	%p12, %p11;
	@%p12 bra 	$L__BB0_13;
	mad.lo.s32 	%r45, %r53, %r24, %r3;
	mul.wide.s32 	%rd46, %r45, 4;
	add.s64 	%rd47, %rd2, %rd46;
	ld.global.f32 	%f58, [%rd47];
	mad.lo.s32 	%r46, %r53, %r25, %r4;
	mul.wide.s32 	%rd48, %r46, 4;
	add.s64 	%rd49, %rd1, %rd48;
	ld.global.f32 	%f59, [%rd49];
	fma.rn.f32 	%f67, %f58, %f59, %f67;
$L__BB0_13:
	ld.param.u64 	%rd53, [_Z17naive_cuda_matmalPfPKfS1_iiiiiiiii_param_0];
	mul.lo.s32 	%r47, %r27, %r38;
	mad.lo.s32 	%r48, %r28, %r1, %r47;
	cvta.to.global.u64 	%rd50, %rd53;
	mul.wide.s32 	%rd51, %r48, 4;
	add.s64 	%rd52, %rd50, %rd51;
	st.global.f32 	[%rd52], %f67;
$L__BB0_14:
	ret;

}


// ===== COMPILED SASS (sm_100) =====

	.target	sm_100

	.elftype	@"ET_EXEC"


//--------------------- .note.nv.tkinfo           --------------------------
	.section	.note.nv.tkinfo,"",@"SHT_NOTE"
	.sectionflags	@"SHF_NOTE_NV_TKINFO"
	.tkinfo
        /*0018*/ 	.word	0x00000002
        /*0030*/ 	.string	""
        /*0030*/ 	.string	"ptxas"
        /*0030*/ 	.string	"Cuda compilation tools, release 13.0, V13.0.88"
        /*0030*/ 	.string	"Build cuda_13.0.r13.0/compiler.36424714_0"
        /*0030*/ 	.string	"-arch sm_100 -m 64 "



//--------------------- .note.nv.cuinfo           --------------------------
	.section	.note.nv.cuinfo,"",@"SHT_NOTE"
	.sectionflags	@"SHF_NOTE_NV_CUINFO"
        /*0018*/ 	.short	0x0002
        /*001a*/ 	.short	0x0064
        /*001c*/ 	.short	0x0082
	.zero		2


//--------------------- .nv.info                  --------------------------
	.section	.nv.info,"",@"SHT_CUDA_INFO"
	.align	4


	//----- nvinfo : EIATTR_REGCOUNT
	.align		4
        /*0000*/ 	.byte	0x04, 0x2f
        /*0002*/ 	.short	(.L_1 - .L_0)
	.align		4
.L_0:
        /*0004*/ 	.word	index@(_Z17naive_cuda_matmalPfPKfS1_iiiiiiiii)
        /*0008*/ 	.word	0x00000020


	//----- nvinfo : EIATTR_FRAME_SIZE
	.align		4
.L_1:
        /*000c*/ 	.byte	0x04, 0x11
        /*000e*/ 	.short	(.L_3 - .L_2)
	.align		4
.L_2:
        /*0010*/ 	.word	index@(_Z17naive_cuda_matmalPfPKfS1_iiiiiiiii)
        /*0014*/ 	.word	0x00000000


	//----- nvinfo : EIATTR_MIN_STACK_SIZE
	.align		4
.L_3:
        /*0018*/ 	.byte	0x04, 0x12
        /*001a*/ 	.short	(.L_5 - .L_4)
	.align		4
.L_4:
        /*001c*/ 	.word	index@(_Z17naive_cuda_matmalPfPKfS1_iiiiiiiii)
        /*0020*/ 	.word	0x00000000
.L_5:


//--------------------- .nv.compat                --------------------------
	.section	.nv.compat,"",@"SHT_CUDA_COMPAT_INFO"
	.align	4
        /*0000*/ 	.byte	0x02, 0x09, 0x00, 0x00, 0x02, 0x02, 0x01, 0x00, 0x02, 0x05, 0x05, 0x00, 0x03, 0x07, 0x01, 0x01
        /*0010*/ 	.byte	0x02, 0x03, 0x00, 0x00, 0x02, 0x06, 0x01, 0x00, 0x04, 0x0b, 0x08, 0x00, 0x09, 0x00, 0x00, 0x00
        /*0020*/ 	.byte	0x00, 0x00, 0x00, 0x00


//--------------------- .nv.info._Z17naive_cuda_matmalPfPKfS1_iiiiiiiii --------------------------
	.section	.nv.info._Z17naive_cuda_matmalPfPKfS1_iiiiiiiii,"",@"SHT_CUDA_INFO"
	.sectionflags	@""
	.align	4


	//----- nvinfo : EIATTR_CUDA_API_VERSION
	.align		4
        /*0000*/ 	.byte	0x04, 0x37
        /*0002*/ 	.short	(.L_7 - .L_6)
.L_6:
        /*0004*/ 	.word	0x00000082


	//----- nvinfo : EIATTR_KPARAM_INFO
	.align		4
.L_7:
        /*0008*/ 	.byte	0x04, 0x17
        /*000a*/ 	.short	(.L_9 - .L_8)
.L_8:
        /*000c*/ 	.word	0x00000000
        /*0010*/ 	.short	0x000b
        /*0012*/ 	.short	0x0038
        /*0014*/ 	.byte	0x00, 0xf0, 0x11, 0x00


	//----- nvinfo : EIATTR_KPARAM_INFO
	.align		4
.L_9:
        /*0018*/ 	.byte	0x04, 0x17
        /*001a*/ 	.short	(.L_11 - .L_10)
.L_10:
        /*001c*/ 	.word	0x00000000
        /*0020*/ 	.short	0x000a
        /*0022*/ 	.short	0x0034
        /*0024*/ 	.byte	0x00, 0xf0, 0x11, 0x00


	//----- nvinfo : EIATTR_KPARAM_INFO
	.align		4
.L_11:
        /*0028*/ 	.byte	0x04, 0x17
        /*002a*/ 	.short	(.L_13 - .L_12)
.L_12:
        /*002c*/ 	.word	0x00000000
        /*0030*/ 	.short	0x0009
        /*0032*/ 	.short	0x0030
        /*0034*/ 	.byte	0x00, 0xf0, 0x11, 0x00


	//----- nvinfo : EIATTR_KPARAM_INFO
	.align		4
.L_13:
        /*0038*/ 	.byte	0x04, 0x17
        /*003a*/ 	.short	(.L_15 - .L_14)
.L_14:
        /*003c*/ 	.word	0x00000000
        /*0040*/ 	.short	0x0008
        /*0042*/ 	.short	0x002c
        /*0044*/ 	.byte	0x00, 0xf0, 0x11, 0x00


	//----- nvinfo : EIATTR_KPARAM_INFO
	.align		4
.L_15:
        /*0048*/ 	.byte	0x04, 0x17
        /*004a*/ 	.short	(.L_17 - .L_16)
.L_16:
        /*004c*/ 	.word	0x00000000
        /*0050*/ 	.short	0x0007
        /*0052*/ 	.short	0x0028
        /*0054*/ 	.byte	0x00, 0xf0, 0x11, 0x00


	//----- nvinfo : EIATTR_KPARAM_INFO
	.align		4
.L_17:
        /*0058*/ 	.byte	0x04, 0x17
        /*005a*/ 	.short	(.L_19 - .L_18)
.L_18:
        /*005c*/ 	.word	0x00000000
        /*0060*/ 	.short	0x0006
        /*0062*/ 	.short	0x0024
        /*0064*/ 	.byte	0x00, 0xf0, 0x11, 0x00


	//----- nvinfo : EIATTR_KPARAM_INFO
	.align		4
.L_19:
        /*0068*/ 	.byte	0x04, 0x17
        /*006a*/ 	.short	(.L_21 - .L_20)
.L_20:
        /*006c*/ 	.word	0x00000000
        /*0070*/ 	.short	0x0005
        /*0072*/ 	.short	0x0020
        /*0074*/ 	.byte	0x00, 0xf0, 0x11, 0x00


	//----- nvinfo : EIATTR_KPARAM_INFO
	.align		4
.L_21:
        /*0078*/ 	.byte	0x04, 0x17
        /*007a*/ 	.short	(.L_23 - .L_22)
.L_22:
        /*007c*/ 	.word	0x00000000
        /*0080*/ 	.short	0x0004
        /*0082*/ 	.short	0x001c
        /*0084*/ 	.byte	0x00, 0xf0, 0x11, 0x00


	//----- nvinfo : EIATTR_KPARAM_INFO
	.align		4
.L_23:
        /*0088*/ 	.byte	0x04, 0x17
        /*008a*/ 	.short	(.L_25 - .L_24)
.L_24:
        /*008c*/ 	.word	0x00000000
        /*0090*/ 	.short	0x0003
        /*0092*/ 	.short	0x0018
        /*0094*/ 	.byte	0x00, 0xf0, 0x11, 0x00


	//----- nvinfo : EIATTR_KPARAM_INFO
	.align		4
.L_25:
        /*0098*/ 	.byte	0x04, 0x17
        /*009a*/ 	.short	(.L_27 - .L_26)
.L_26:
        /*009c*/ 	.word	0x00000000
        /*00a0*/ 	.short	0x0002
        /*00a2*/ 	.short	0x0010
        /*00a4*/ 	.byte	0x00, 0xf5, 0x21, 0x00


	//----- nvinfo : EIATTR_KPARAM_INFO
	.align		4
.L_27:
        /*00a8*/ 	.byte	0x04, 0x17
        /*00aa*/ 	.short	(.L_29 - .L_28)
.L_28:
        /*00ac*/ 	.word	0x00000000
        /*00b0*/ 	.short	0x0001
        /*00b2*/ 	.short	0x0008
        /*00b4*/ 	.byte	0x00, 0xf5, 0x21, 0x00


	//----- nvinfo : EIATTR_KPARAM_INFO
	.align		4
.L_29:
        /*00b8*/ 	.byte	0x04, 0x17
        /*00ba*/ 	.short	(.L_31 - .L_30)
.L_30:
        /*00bc*/ 	.word	0x00000000
        /*00c0*/ 	.short	0x0000
        /*00c2*/ 	.short	0x0000
        /*00c4*/ 	.byte	0x00, 0xf5, 0x21, 0x00


	//----- nvinfo : EIATTR_SPARSE_MMA_MASK
	.align		4
.L_31:
        /*00c8*/ 	.byte	0x03, 0x50
        /*00ca*/ 	.short	0x0000


	//----- nvinfo : EIATTR_MAXREG_COUNT
	.align		4
        /*00cc*/ 	.byte	0x03, 0x1b
        /*00ce*/ 	.short	0x00ff


	//----- nvinfo : EIATTR_MERCURY_ISA_VERSION
	.align		4
        /*00d0*/ 	.byte	0x03, 0x5f
        /*00d2*/ 	.short	0x0101


	//----- nvinfo : EIATTR_VRC_CTA_INIT_COUNT
	.align		4
        /*00d4*/ 	.byte	0x02, 0x4a
	.zero		1
	.zero		1


	//----- nvinfo : EIATTR_EXIT_INSTR_OFFSETS
	.align		4
        /*00d8*/ 	.byte	0x04, 0x1c
        /*00da*/ 	.short	(.L_33 - .L_32)


	//   ....[0]....
.L_32:
        /*00dc*/ 	.word	0x000000c0


	//   ....[1]....
        /*00e0*/ 	.word	0x00000950


	//----- nvinfo : EIATTR_CBANK_PARAM_SIZE
	.align		4
.L_33:
        /*00e4*/ 	.byte	0x03, 0x19
        /*00e6*/ 	.short	0x003c


	//----- nvinfo : EIATTR_PARAM_CBANK
	.align		4
        /*00e8*/ 	.byte	0x04, 0x0a
        /*00ea*/ 	.short	(.L_35 - .L_34)
	.align		4
.L_34:
        /*00ec*/ 	.word	index@(.nv.constant0._Z17naive_cuda_matmalPfPKfS1_iiiiiiiii)
        /*00f0*/ 	.short	0x0380
        /*00f2*/ 	.short	0x003c


	//----- nvinfo : EIATTR_SW_WAR
	.align		4
.L_35:
        /*00f4*/ 	.byte	0x04, 0x36
        /*00f6*/ 	.short	(.L_37 - .L_36)
.L_36:
        /*00f8*/ 	.word	0x00000008
.L_37:


//--------------------- .nv.callgraph             --------------------------
	.section	.nv.callgraph,"",@"SHT_CUDA_CALLGRAPH"
	.align	4
	.sectionentsize	8
	.align		4
        /*0000*/ 	.word	0x00000000
	.align		4
        /*0004*/ 	.word	0xffffffff
	.align		4
        /*0008*/ 	.word	0x00000000
	.align		4
        /*000c*/ 	.word	0xfffffffe
	.align		4
        /*0010*/ 	.word	0x00000000
	.align		4
        /*0014*/ 	.word	0xfffffffd
	.align		4
        /*0018*/ 	.word	0x00000000
	.align		4
        /*001c*/ 	.word	0xfffffffc


//--------------------- .text._Z17naive_cuda_matmalPfPKfS1_iiiiiiiii --------------------------
	.section	.text._Z17naive_cuda_matmalPfPKfS1_iiiiiiiii,"ax",@progbits
	.align	128
        .global         _Z17naive_cuda_matmalPfPKfS1_iiiiiiiii
        .type           _Z17naive_cuda_matmalPfPKfS1_iiiiiiiii,@function
        .size           _Z17naive_cuda_matmalPfPKfS1_iiiiiiiii,(.L_x_5 - _Z17naive_cuda_matmalPfPKfS1_iiiiiiiii)
        .other          _Z17naive_cuda_matmalPfPKfS1_iiiiiiiii,@"STO_CUDA_ENTRY STV_DEFAULT"
_Z17naive_cuda_matmalPfPKfS1_iiiiiiiii:
.text._Z17naive_cuda_matmalPfPKfS1_iiiiiiiii:
[----:B------:R-:W-:Y:S01]  /*0000*/  LDC R1, c[0x0][0x37c] ;  /* 0x0000df00ff017b82 */ /* 0x000fe20000000800 */
[----:B------:R-:W0:Y:S07]  /*0010*/  S2R R5, SR_TID.Y ;  /* 0x0000000000057919 */ /* 0x000e2e0000002200 */
[----:B------:R-:W1:Y:S01]  /*0020*/  LDC R2, c[0x0][0x360] ;  /* 0x0000d800ff027b82 */ /* 0x000e620000000800 */
[----:B------:R-:W2:Y:S01]  /*0030*/  LDCU.64 UR6, c[0x0][0x398] ;  /* 0x00007300ff0677ac */ /* 0x000ea20008000a00 */
[----:B------:R-:W1:Y:S06]  /*0040*/  S2R R3, SR_TID.X ;  /* 0x0000000000037919 */ /* 0x000e6c0000002100 */
[----:B------:R-:W0:Y:S08]  /*0050*/  S2UR UR5, SR_CTAID.Y ;  /* 0x00000000000579c3 */ /* 0x000e300000002600 */
[----:B------:R-:W0:Y:S08]  /*0060*/  LDC R0, c[0x0][0x364] ;  /* 0x0000d900ff007b82 */ /* 0x000e300000000800 */
[----:B------:R-:W1:Y:S01]  /*0070*/  S2UR UR4, SR_CTAID.X ;  /* 0x00000000000479c3 */ /* 0x000e620000002500 */
[----:B0-----:R-:W-:-:S05]  /*0080*/  IMAD R0, R0, UR5, R5 ;  /* 0x0000000500007c24 */ /* 0x001fca000f8e0205 */
[----:B--2---:R-:W-:Y:S01]  /*0090*/  ISETP.GT.AND P0, PT, R0, UR6, PT ;  /* 0x0000000600007c0c */ /* 0x004fe2000bf04270 */
[----:B-1----:R-:W-:-:S05]  /*00a0*/  IMAD R2, R2, UR4, R3 ;  /* 0x0000000402027c24 */ /* 0x002fca000f8e0203 */
[----:B------:R-:W-:-:S13]  /*00b0*/  ISETP.GT.OR P0, PT, R2, UR7, P0 ;  /* 0x0000000702007c0c */ /* 0x000fda0008704670 */
[----:B------:R-:W-:Y:S05]  /*00c0*/  @P0 EXIT ;  /* 0x000000000000094d */ /* 0x000fea0003800000 */
[----:B------:R-:W0:Y:S01]  /*00d0*/  LDC R3, c[0x0][0x3a0] ;  /* 0x0000e800ff037b82 */ /* 0x000e220000000800 */
[----:B------:R-:W1:Y:S01]  /*00e0*/  LDCU.64 UR4, c[0x0][0x358] ;  /* 0x00006b00ff0477ac */ /* 0x000e620008000a00 */
[----:B------:R-:W-:Y:S01]  /*00f0*/  HFMA2 R22, -RZ, RZ, 0, 0 ;  /* 0x00000000ff167431 */ /* 0x000fe200000001ff */
[----:B0-----:R-:W-:-:S13]  /*0100*/  ISETP.GE.AND P0, PT, R3, 0x1, PT ;  /* 0x000000010300780c */ /* 0x001fda0003f06270 */
[----:B-1----:R-:W-:Y:S05]  /*0110*/  @!P0 BRA `(.L_x_0) ;  /* 0x0000000400f08947 */ /* 0x002fea0003800000 */
[----:B------:R-:W0:Y:S01]  /*0120*/  LDCU UR6, c[0x0][0x3a4] ;  /* 0x00007480ff0677ac */ /* 0x000e220008000800 */
[C---:B------:R-:W-:Y:S02]  /*0130*/  ISETP.GE.U32.AND P1, PT, R3.reuse, 0x8, PT ;  /* 0x000000080300780c */ /* 0x040fe40003f26070 */
[----:B------:R-:W-:Y:S01]  /*0140*/  LOP3.LUT R5, R3, 0x7, RZ, 0xc0, !PT ;  /* 0x0000000703057812 */ /* 0x000fe200078ec0ff */
[----:B------:R-:W1:Y:S01]  /*0150*/  LDCU UR7, c[0x0][0x3b0] ;  /* 0x00007600ff0777ac */ /* 0x000e620008000800 */
[----:B------:R-:W-:Y:S02]  /*0160*/  MOV R22, RZ ;  /* 0x000000ff00167202 */ /* 0x000fe40000000f00 */
[----:B------:R-:W-:Y:S02]  /*0170*/  ISETP.NE.AND P0, PT, R5, RZ, PT ;  /* 0x000000ff0500720c */ /* 0x000fe40003f05270 */
[----:B------:R-:W-:Y:S01]  /*0180*/  MOV R6, RZ ;  /* 0x000000ff00067202 */ /* 0x000fe20000000f00 */
[----:B0-----:R-:W-:-:S02]  /*0190*/  IMAD R7, R0, UR6, RZ ;  /* 0x0000000600077c24 */ /* 0x001fc4000f8e02ff */
[----:B-1----:R-:W-:Y:S02]  /*01a0*/  IMAD R8, R2, UR7, RZ ;  /* 0x0000000702087c24 */ /* 0x002fe4000f8e02ff */
[----:B------:R-:W-:Y:S06]  /*01b0*/  @!P1 BRA `(.L_x_1) ;  /* 0x0000000000d49947 */ /* 0x000fec0003800000 */
[----:B------:R-:W-:Y:S02]  /*01c0*/  LOP3.LUT R6, R3, 0x7ffffff8, RZ, 0xc0, !PT ;  /* 0x7ffffff803067812 */ /* 0x000fe400078ec0ff */
[----:B------:R-:W-:Y:S02]  /*01d0*/  MOV R22, RZ ;  /* 0x000000ff00167202 */ /* 0x000fe40000000f00 */
[----:B------:R-:W-:Y:S02]  /*01e0*/  MOV R9, R7 ;  /* 0x0000000700097202 */ /* 0x000fe40000000f00 */
[----:B------:R-:W-:Y:S02]  /*01f0*/  MOV R10, R8 ;  /* 0x00000008000a7202 */ /* 0x000fe40000000f00 */
[----:B------:R-:W-:-:S07]  /*0200*/  IADD3 R4, PT, PT, -R6, RZ, RZ ;  /* 0x000000ff06047210 */ /* 0x000fce0007ffe1ff */
.L_x_2:
[----:B------:R-:W0:Y:S08]  /*0210*/  LDC.64 R20, c[0x0][0x388] ;  /* 0x0000e200ff147b82 */ /* 0x000e300000000a00 */
[----:B------:R-:W1:Y:S08]  /*0220*/  LDC.64 R16, c[0x0][0x390] ;  /* 0x0000e400ff107b82 */ /* 0x000e700000000a00 */
[----:B------:R-:W2:Y:S01]  /*0230*/  LDC.64 R12, c[0x0][0x3a8] ;  /* 0x0000ea00ff0c7b82 */ /* 0x000ea20000000a00 */
[----:B0-----:R-:W-:-:S05]  /*0240*/  IMAD.WIDE R20, R9, 0x4, R20 ;  /* 0x0000000409147825 */ /* 0x001fca00078e0214 */
[----:B------:R2:W3:Y:S01]  /*0250*/  LDG.E R15, desc[UR4][R20.64] ;  /* 0x00000004140f7981 */ /* 0x0004e2000c1e1900 */
[----:B-1----:R-:W-:-:S05]  /*0260*/  IMAD.WIDE R16, R10, 0x4, R16 ;  /* 0x000000040a107825 */ /* 0x002fca00078e0210 */
[----:B------:R0:W3:Y:S01]  /*0270*/  LDG.E R18, desc[UR4][R16.64] ;  /* 0x0000000410127981 */ /* 0x0000e2000c1e1900 */
[----:B--2---:R-:W-:-:S05]  /*0280*/  IMAD.WIDE R20, R12, 0x4, R20 ;  /* 0x000000040c147825 */ /* 0x004fca00078e0214 */
[----:B------:R-:W2:Y:S01]  /*0290*/  LDG.E R11, desc[UR4][R20.64] ;  /* 0x00000004140b7981 */ /* 0x000ea2000c1e1900 */
[----:B0-----:R-:W-:-:S05]  /*02a0*/  IMAD.WIDE R16, R13, 0x4, R16 ;  /* 0x000000040d107825 */ /* 0x001fca00078e0210 */
[----:B------:R0:W2:Y:S01]  /*02b0*/  LDG.E R14, desc[UR4][R16.64] ;  /* 0x00000004100e7981 */ /* 0x0000a2000c1e1900 */
[----:B------:R-:W-:-:S04]  /*02c0*/  IMAD.WIDE R28, R12, 0x4, R20 ;  /* 0x000000040c1c7825 */ /* 0x000fc800078e0214 */
[----:B------:R-:W-:-:S04]  /*02d0*/  IMAD.WIDE R26, R13, 0x4, R16 ;  /* 0x000000040d1a7825 */ /* 0x000fc800078e0210 */
[----:B------:R-:W-:Y:S02]  /*02e0*/  IMAD.WIDE R24, R12, 0x4, R28 ;  /* 0x000000040c187825 */ /* 0x000fe400078e021c */
[----:B------:R-:W4:Y:S02]  /*02f0*/  LDG.E R28, desc[UR4][R28.64] ;  /* 0x000000041c1c7981 */ /* 0x000f24000c1e1900 */
[C---:B0-----:R-:W-:Y:S02]  /*0300*/  IMAD.WIDE R16, R13.reuse, 0x4, R26 ;  /* 0x000000040d107825 */ /* 0x041fe400078e021a */
[----:B------:R-:W4:Y:S04]  /*0310*/  LDG.E R27, desc[UR4][R26.64] ;  /* 0x000000041a1b7981 */ /* 0x000f28000c1e1900 */
[----:B------:R0:W5:Y:S02]  /*0320*/  LDG.E R26, desc[UR4][R16.64] ;  /* 0x00000004101a7981 */ /* 0x000164000c1e1900 */
[----:B0-----:R-:W-:-:S04]  /*0330*/  IMAD.WIDE R16, R13, 0x4, R16 ;  /* 0x000000040d107825 */ /* 0x001fc800078e0210 */
[----:B---3--:R-:W-:Y:S01]  /*0340*/  FFMA R22, R15, R18, R22 ;  /* 0x000000120f167223 */ /* 0x008fe20000000016 */
[C---:B------:R-:W-:Y:S02]  /*0350*/  IMAD.WIDE R18, R12.reuse, 0x4, R24 ;  /* 0x000000040c127825 */ /* 0x040fe400078e0218 */
[----:B------:R-:W5:Y:S02]  /*0360*/  LDG.E R25, desc[UR4][R24.64] ;  /* 0x0000000418197981 */ /* 0x000f64000c1e1900 */
[C---:B------:R-:W-:Y:S02]  /*0370*/  IMAD.WIDE R20, R12.reuse, 0x4, R18 ;  /* 0x000000040c147825 */ /* 0x040fe400078e0212 */
[----:B------:R-:W3:Y:S04]  /*0380*/  LDG.E R23, desc[UR4][R18.64] ;  /* 0x0000000412177981 */ /* 0x000ee8000c1e1900 */
[----:B------:R0:W3:Y:S01]  /*0390*/  LDG.E R24, desc[UR4][R16.64] ;  /* 0x0000000410187981 */ /* 0x0000e2000c1e1900 */
[----:B--2---:R-:W-:Y:S01]  /*03a0*/  FFMA R11, R11, R14, R22 ;  /* 0x0000000e0b0b7223 */ /* 0x004fe20000000016 */
[----:B------:R-:W-:-:S02]  /*03b0*/  IMAD.WIDE R14, R12, 0x4, R20 ;  /* 0x000000040c0e7825 */ /* 0x000fc400078e0214 */
[----:B------:R-:W2:Y:S02]  /*03c0*/  LDG.E R21, desc[UR4][R20.64] ;  /* 0x0000000414157981 */ /* 0x000ea4000c1e1900 */
[C---:B0-----:R-:W-:Y:S02]  /*03d0*/  IMAD.WIDE R16, R13.reuse, 0x4, R16 ;  /* 0x000000040d107825 */ /* 0x041fe400078e0210 */
[----:B------:R0:W2:Y:S02]  /*03e0*/  LDG.E R20, desc[UR4][R14.64] ;  /* 0x000000040e147981 */ /* 0x0000a4000c1e1900 */
[----:B------:R-:W-:Y:S02]  /*03f0*/  IMAD.WIDE R18, R13, 0x4, R16 ;  /* 0x000000040d127825 */ /* 0x000fe400078e0210 */
[----:B------:R-:W2:Y:S02]  /*0400*/  LDG.E R22, desc[UR4][R16.64] ;  /* 0x0000000410167981 */ /* 0x000ea4000c1e1900 */
[----:B0-----:R-:W-:-:S05]  /*0410*/  IMAD.WIDE R14, R12, 0x4, R14 ;  /* 0x000000040c0e7825 */ /* 0x001fca00078e020e */
[----:B------:R-:W2:Y:S04]  /*0420*/  LDG.E R29, desc[UR4][R14.64] ;  /* 0x000000040e1d7981 */ /* 0x000ea8000c1e1900 */
[----:B------:R0:W2:Y:S02]  /*0430*/  LDG.E R15, desc[UR4][R18.64] ;  /* 0x00000004120f7981 */ /* 0x0000a4000c1e1900 */
[----:B0-----:R-:W-:-:S06]  /*0440*/  IMAD.WIDE R18, R13, 0x4, R18 ;  /* 0x000000040d127825 */ /* 0x001fcc00078e0212 */
[----:B------:R-:W2:Y:S01]  /*0450*/  LDG.E R18, desc[UR4][R18.64] ;  /* 0x0000000412127981 */ /* 0x000ea2000c1e1900 */
[----:B----4-:R-:W-:Y:S01]  /*0460*/  FFMA R28, R28, R27, R11 ;  /* 0x0000001b1c1c7223 */ /* 0x010fe2000000000b */
[----:B------:R-:W-:-:S04]  /*0470*/  IADD3 R4, PT, PT, R4, 0x8, RZ ;  /* 0x0000000804047810 */ /* 0x000fc80007ffe0ff */
[----:B------:R-:W-:Y:S02]  /*0480*/  ISETP.NE.AND P1, PT, R4, RZ, PT ;  /* 0x000000ff0400720c */ /* 0x000fe40003f25270 */
[----:B------:R-:W-:Y:S02]  /*0490*/  LEA R9, R12, R9, 0x3 ;  /* 0x000000090c097211 */ /* 0x000fe400078e18ff */
[----:B------:R-:W-:Y:S01]  /*04a0*/  LEA R10, R13, R10, 0x3 ;  /* 0x0000000a0d0a7211 */ /* 0x000fe200078e18ff */
[----:B-----5:R-:W-:-:S04]  /*04b0*/  FFMA R26, R25, R26, R28 ;  /* 0x0000001a191a7223 */ /* 0x020fc8000000001c */
[----:B---3--:R-:W-:-:S04]  /*04c0*/  FFMA R24, R23, R24, R26 ;  /* 0x0000001817187223 */ /* 0x008fc8000000001a */
[----:B--2---:R-:W-:-:S04]  /*04d0*/  FFMA R21, R21, R22, R24 ;  /* 0x0000001615157223 */ /* 0x004fc80000000018 */
[----:B------:R-:W-:-:S04]  /*04e0*/  FFMA R20, R20, R15, R21 ;  /* 0x0000000f14147223 */ /* 0x000fc80000000015 */
[----:B------:R-:W-:Y:S01]  /*04f0*/  FFMA R22, R29, R18, R20 ;  /* 0x000000121d167223 */ /* 0x000fe20000000014 */
[----:B------:R-:W-:Y:S06]  /*0500*/  @P1 BRA `(.L_x_2) ;  /* 0xfffffffc00401947 */ /* 0x000fec000383ffff */
.L_x_1:
[----:B------:R-:W-:Y:S05]  /*0510*/  @!P0 BRA `(.L_x_0) ;  /* 0x0000000000f08947 */ /* 0x000fea0003800000 */
[----:B------:R-:W-:Y:S02]  /*0520*/  ISETP.GE.U32.AND P0, PT, R5, 0x4, PT ;  /* 0x000000040500780c */ /* 0x000fe40003f06070 */
[----:B------:R-:W-:-:S04]  /*0530*/  LOP3.LUT R23, R3, 0x3, RZ, 0xc0, !PT ;  /* 0x0000000303177812 */ /* 0x000fc800078ec0ff */
[----:B------:R-:W-:-:S07]  /*0540*/  ISETP.NE.AND P1, PT, R23, RZ, PT ;  /* 0x000000ff1700720c */ /* 0x000fce0003f25270 */
[----:B------:R-:W-:Y:S06]  /*0550*/  @!P0 BRA `(.L_x_3) ;  /* 0x0000000000688947 */ /* 0x000fec0003800000 */
[----:B------:R-:W0:Y:S08]  /*0560*/  LDC.64 R4, c[0x0][0x3a8] ;  /* 0x0000ea00ff047b82 */ /* 0x000e300000000a00 */
[----:B------:R-:W1:Y:S08]  /*0570*/  LDC.64 R18, c[0x0][0x388] ;  /* 0x0000e200ff127b82 */ /* 0x000e700000000a00 */
[----:B------:R-:W2:Y:S01]  /*0580*/  LDC.64 R24, c[0x0][0x390] ;  /* 0x0000e400ff187b82 */ /* 0x000ea20000000a00 */
[----:B0-----:R-:W-:-:S02]  /*0590*/  IMAD R9, R6, R4, R7 ;  /* 0x0000000406097224 */ /* 0x001fc400078e0207 */
[----:B------:R-:W-:Y:S02]  /*05a0*/  IMAD R11, R6, R5, R8 ;  /* 0x00000005060b7224 */ /* 0x000fe400078e0208 */
[----:B-1----:R-:W-:-:S04]  /*05b0*/  IMAD.WIDE R18, R9, 0x4, R18 ;  /* 0x0000000409127825 */ /* 0x002fc800078e0212 */
[----:B------:R-:W-:Y:S02]  /*05c0*/  IMAD.WIDE R12, R4, 0x4, R18 ;  /* 0x00000004040c7825 */ /* 0x000fe400078e0212 */
[----:B------:R-:W3:Y:S02]  /*05d0*/  LDG.E R19, desc[UR4][R18.64] ;  /* 0x0000000412137981 */ /* 0x000ee4000c1e1900 */
[----:B--2---:R-:W-:-:S04]  /*05e0*/  IMAD.WIDE R24, R11, 0x4, R24 ;  /* 0x000000040b187825 */ /* 0x004fc800078e0218 */
[C---:B------:R-:W-:Y:S01]  /*05f0*/  IMAD.WIDE R16, R4.reuse, 0x4, R12 ;  /* 0x0000000404107825 */ /* 0x040fe200078e020c */
[----:B------:R-:W3:Y:S03]  /*0600*/  LDG.E R9, desc[UR4][R24.64] ;  /* 0x0000000418097981 */ /* 0x000ee6000c1e1900 */
[C---:B------:R-:W-:Y:S01]  /*0610*/  IMAD.WIDE R14, R5.reuse, 0x4, R24 ;  /* 0x00000004050e7825 */ /* 0x040fe200078e0218 */
[----:B------:R-:W2:Y:S03]  /*0620*/  LDG.E R12, desc[UR4][R12.64] ;  /* 0x000000040c0c7981 */ /* 0x000ea6000c1e1900 */
[----:B------:R-:W-:Y:S01]  /*0630*/  IMAD.WIDE R20, R4, 0x4, R16 ;  /* 0x0000000404147825 */ /* 0x000fe200078e0210 */
[----:B------:R-:W4:Y:S03]  /*0640*/  LDG.E R26, desc[UR4][R16.64] ;  /* 0x00000004101a7981 */ /* 0x000f26000c1e1900 */
[----:B------:R-:W-:-:S02]  /*0650*/  IMAD.WIDE R10, R5, 0x4, R14 ;  /* 0x00000004050a7825 */ /* 0x000fc400078e020e */
[----:B------:R-:W2:Y:S02]  /*0660*/  LDG.E R14, desc[UR4][R14.64] ;  /* 0x000000040e0e7981 */ /* 0x000ea4000c1e1900 */
[----:B------:R-:W-:Y:S02]  /*0670*/  IMAD.WIDE R4, R5, 0x4, R10 ;  /* 0x0000000405047825 */ /* 0x000fe400078e020a */
[----:B------:R-:W5:Y:S04]  /*0680*/  LDG.E R20, desc[UR4][R20.64] ;  /* 0x0000000414147981 */ /* 0x000f68000c1e1900 */
[----:B------:R-:W4:Y:S04]  /*0690*/  LDG.E R10, desc[UR4][R10.64] ;  /* 0x000000040a0a7981 */ /* 0x000f28000c1e1900 */
[----:B------:R-:W5:Y:S01]  /*06a0*/  LDG.E R4, desc[UR4][R4.64] ;  /* 0x0000000404047981 */ /* 0x000f62000c1e1900 */
[----:B------:R-:W-:Y:S01]  /*06b0*/  IADD3 R6, PT, PT, R6, 0x4, RZ ;  /* 0x0000000406067810 */ /* 0x000fe20007ffe0ff */
[----:B---3--:R-:W-:-:S04]  /*06c0*/  FFMA R9, R19, R9, R22 ;  /* 0x0000000913097223 */ /* 0x008fc80000000016 */
[----:B--2---:R-:W-:-:S04]  /*06d0*/  FFMA R9, R12, R14, R9 ;  /* 0x0000000e0c097223 */ /* 0x004fc80000000009 */
[----:B----4-:R-:W-:-:S04]  /*06e0*/  FFMA R9, R26, R10, R9 ;  /* 0x0000000a1a097223 */ /* 0x010fc80000000009 */
[----:B-----5:R-:W-:-:S07]  /*06f0*/  FFMA R22, R20, R4, R9 ;  /* 0x0000000414167223 */ /* 0x020fce0000000009 */
.L_x_3:
[----:B------:R-:W-:Y:S05]  /*0700*/  @!P1 BRA `(.L_x_0) ;  /* 0x0000000000749947 */ /* 0x000fea0003800000 */
[----:B------:R-:W-:Y:S02]  /*0710*/  ISETP.NE.AND P0, PT, R23, 0x1, PT ;  /* 0x000000011700780c */ /* 0x000fe40003f05270 */
[----:B------:R-:W-:-:S04]  /*0720*/  LOP3.LUT R3, R3, 0x1, RZ, 0xc0, !PT ;  /* 0x0000000103037812 */ /* 0x000fc800078ec0ff */
[----:B------:R-:W-:-:S07]  /*0730*/  ISETP.NE.U32.AND P1, PT, R3, 0x1, PT ;  /* 0x000000010300780c */ /* 0x000fce0003f25070 */
[----:B------:R-:W0:Y:S08]  /*0740*/  @P0 LDC.64 R12, c[0x0][0x3a8] ;  /* 0x0000ea00ff0c0b82 */ /* 0x000e300000000a00 */
[----:B------:R-:W1:Y:S08]  /*0750*/  @P0 LDC.64 R20, c[0x0][0x388] ;  /* 0x0000e200ff140b82 */ /* 0x000e700000000a00 */
[----:B------:R-:W2:Y:S08]  /*0760*/  @P0 LDC.64 R16, c[0x0][0x390] ;  /* 0x0000e400ff100b82 */ /* 0x000eb00000000a00 */
[----:B------:R-:W3:Y:S01]  /*0770*/  @!P1 LDC.64 R14, c[0x0][0x3a8] ;  /* 0x0000ea00ff0e9b82 */ /* 0x000ee20000000a00 */
[----:B0-----:R-:W-:-:S02]  /*0780*/  @P0 IMAD R3, R6, R12, R7 ;  /* 0x0000000c06030224 */ /* 0x001fc400078e0207 */
[C---:B------:R-:W-:Y:S01]  /*0790*/  @P0 IMAD R9, R6.reuse, R13, R8 ;  /* 0x0000000d06090224 */ /* 0x040fe200078e0208 */
[----:B------:R-:W-:-:S04]  /*07a0*/  @P0 IADD3 R6, PT, PT, R6, 0x2, RZ ;  /* 0x0000000206060810 */ /* 0x000fc80007ffe0ff */
[----:B------:R-:W0:Y:S01]  /*07b0*/  @!P1 LDC.64 R4, c[0x0][0x388] ;  /* 0x0000e200ff049b82 */ /* 0x000e220000000a00 */
[----:B-1----:R-:W-:-:S05]  /*07c0*/  @P0 IMAD.WIDE R20, R3, 0x4, R20 ;  /* 0x0000000403140825 */ /* 0x002fca00078e0214 */
[----:B------:R-:W4:Y:S02]  /*07d0*/  @P0 LDG.E R3, desc[UR4][R20.64] ;  /* 0x0000000414030981 */ /* 0x000f24000c1e1900 */
[----:B------:R-:W1:Y:S01]  /*07e0*/  @!P1 LDC.64 R10, c[0x0][0x390] ;  /* 0x0000e400ff0a9b82 */ /* 0x000e620000000a00 */
[----:B--2---:R-:W-:-:S04]  /*07f0*/  @P0 IMAD.WIDE R16, R9, 0x4, R16 ;  /* 0x0000000409100825 */ /* 0x004fc800078e0210 */
[----:B------:R-:W-:-:S04]  /*0800*/  @P0 IMAD.WIDE R18, R12, 0x4, R20 ;  /* 0x000000040c120825 */ /* 0x000fc800078e0214 */
[C---:B---3--:R-:W-:Y:S02]  /*0810*/  @!P1 IMAD R9, R6.reuse, R14, R7 ;  /* 0x0000000e06099224 */ /* 0x048fe400078e0207 */
[----:B------:R-:W-:Y:S01]  /*0820*/  @!P1 IMAD R15, R6, R15, R8 ;  /* 0x0000000f060f9224 */ /* 0x000fe200078e0208 */
[----:B------:R-:W2:Y:S01]  /*0830*/  @P0 LDG.E R18, desc[UR4][R18.64] ;  /* 0x0000000412120981 */ /* 0x000ea2000c1e1900 */
[----:B------:R-:W-:-:S03]  /*0840*/  @P0 IMAD.WIDE R6, R13, 0x4, R16 ;  /* 0x000000040d060825 */ /* 0x000fc600078e0210 */
[----:B------:R-:W4:Y:S01]  /*0850*/  @P0 LDG.E R16, desc[UR4][R16.64] ;  /* 0x0000000410100981 */ /* 0x000f22000c1e1900 */
[----:B0-----:R-:W-:-:S03]  /*0860*/  @!P1 IMAD.WIDE R4, R9, 0x4, R4 ;  /* 0x0000000409049825 */ /* 0x001fc600078e0204 */
[----:B------:R-:W2:Y:S01]  /*0870*/  @P0 LDG.E R6, desc[UR4][R6.64] ;  /* 0x0000000406060981 */ /* 0x000ea2000c1e1900 */
[----:B-1----:R-:W-:-:S03]  /*0880*/  @!P1 IMAD.WIDE R10, R15, 0x4, R10 ;  /* 0x000000040f0a9825 */ /* 0x002fc600078e020a */
[----:B------:R-:W3:Y:S04]  /*0890*/  @!P1 LDG.E R5, desc[UR4][R4.64] ;  /* 0x0000000404059981 */ /* 0x000ee8000c1e1900 */
[----:B------:R-:W3:Y:S01]  /*08a0*/  @!P1 LDG.E R10, desc[UR4][R10.64] ;  /* 0x000000040a0a9981 */ /* 0x000ee2000c1e1900 */
[----:B----4-:R-:W-:-:S04]  /*08b0*/  @P0 FFMA R3, R3, R16, R22 ;  /* 0x0000001003030223 */ /* 0x010fc80000000016 */
[----:B--2---:R-:W-:-:S04]  /*08c0*/  @P0 FFMA R22, R18, R6, R3 ;  /* 0x0000000612160223 */ /* 0x004fc80000000003 */
[----:B---3--:R-:W-:-:S07]  /*08d0*/  @!P1 FFMA R22, R5, R10, R22 ;  /* 0x0000000a05169223 */ /* 0x008fce0000000016 */
.L_x_0:
[----:B------:R-:W0:Y:S01]  /*08e0*/  LDCU UR6, c[0x0][0x3b4] ;  /* 0x00007680ff0677ac */ /* 0x000e220008000800 */
[----:B------:R-:W1:Y:S01]  /*08f0*/  LDC.64 R4, c[0x0][0x380] ;  /* 0x0000e000ff047b82 */ /* 0x000e620000000a00 */
[----:B------:R-:W2:Y:S01]  /*0900*/  LDCU UR7, c[0x0][0x3b8] ;  /* 0x00007700ff0777ac */ /* 0x000ea20008000800 */
[----:B0-----:R-:W-:-:S04]  /*0910*/  IMAD R3, R0, UR6, RZ ;  /* 0x0000000600037c24 */ /* 0x001fc8000f8e02ff */
[----:B--2---:R-:W-:-:S04]  /*0920*/  IMAD R3, R2, UR7, R3 ;  /* 0x0000000702037c24 */ /* 0x004fc8000f8e0203 */
[----:B-1----:R-:W-:-:S05]  /*0930*/  IMAD.WIDE R2, R3, 0x4, R4 ;  /* 0x0000000403027825 */ /* 0x002fca00078e0204 */
[----:B------:R-:W-:Y:S01]  /*0940*/  STG.E desc[UR4][R2.64], R22 ;  /* 0x0000001602007986 */ /* 0x000fe2000c101904 */
[----:B------:R-:W-:Y:S05]  /*0950*/  EXIT ;  /* 0x000000000000794d */ /* 0x000fea0003800000 */
.L_x_4:
[----:B------:R-:W-:-:S00]  /*0960*/  BRA `(.L_x_4) ;  /* 0xfffffffc00fc7947 */ /* 0x000fc0000383ffff */
[----:B------:R-:W-:-:S00]  /*0970*/  NOP ;  /* 0x0000000000007918 */ /* 0x000fc00000000000 */
        /* <DEDUP_REMOVED lines=8> */
.L_x_5:


//--------------------- .nv.shared.reserved.0     --------------------------
	.section	.nv.shared.reserved.0,"aw",@nobits
	.weak		__nv_reservedSMEM_offset_0_alias
	.size		__nv_reservedSMEM_offset_0_alias, 0, 64
	.other		__nv_reservedSMEM_offset_0_alias,@"STO_CUDA_RESERVED_SHARED STV_DEFAULT"
__nv_reservedSMEM_offset_0_alias:
	.zero		0
	.zero		64


//--------------------- .nv.constant0._Z17naive_cuda_matmalPfPKfS1_iiiiiiiii --------------------------
	.section	.nv.constant0._Z17naive_cuda_matmalPfPKfS1_iiiiiiiii,"a",@progbits
	.sectionflags	@""
	.align	4
.nv.constant0._Z17naive_cuda_matmalPfPKfS1_iiiiiiiii:
	.zero		956


//--------------------- SYMBOLS --------------------------

	.type		.nv.reservedSmem.offset0,@object
	.size		.nv.reservedSmem.offset0,0x4
